//
// Generated by NVIDIA NVVM Compiler
//
// Compiler Build ID: CL-36424714
// Cuda compilation tools, release 13.0, V13.0.88
// Based on NVVM 20.0.0
//

.version 9.0
.target sm_100
.address_size 64

	// .globl	_Z17patch2hank_singlePfS_iiiii

.visible .entry _Z17patch2hank_singlePfS_iiiii(
	.param .u64 .ptr .align 1 _Z17patch2hank_singlePfS_iiiii_param_0,
	.param .u64 .ptr .align 1 _Z17patch2hank_singlePfS_iiiii_param_1,
	.param .u32 _Z17patch2hank_singlePfS_iiiii_param_2,
	.param .u32 _Z17patch2hank_singlePfS_iiiii_param_3,
	.param .u32 _Z17patch2hank_singlePfS_iiiii_param_4,
	.param .u32 _Z17patch2hank_singlePfS_iiiii_param_5,
	.param .u32 _Z17patch2hank_singlePfS_iiiii_param_6
)
{
	.reg .pred 	%p<2>;
	.reg .b32 	%r<37>;
	.reg .b32 	%f<2>;
	.reg .b64 	%rd<9>;

	ld.param.u64 	%rd1, [_Z17patch2hank_singlePfS_iiiii_param_0];
	ld.param.u64 	%rd2, [_Z17patch2hank_singlePfS_iiiii_param_1];
	ld.param.u32 	%r5, [_Z17patch2hank_singlePfS_iiiii_param_2];
	ld.param.u32 	%r6, [_Z17patch2hank_singlePfS_iiiii_param_3];
	ld.param.u32 	%r8, [_Z17patch2hank_singlePfS_iiiii_param_4];
	ld.param.u32 	%r7, [_Z17patch2hank_singlePfS_iiiii_param_5];
	ld.param.u32 	%r9, [_Z17patch2hank_singlePfS_iiiii_param_6];
	mov.u32 	%r10, %tid.x;
	mov.u32 	%r11, %ctaid.x;
	mov.u32 	%r12, %ntid.x;
	mad.lo.s32 	%r1, %r11, %r12, %r10;
	sub.s32 	%r13, %r5, %r7;
	add.s32 	%r2, %r13, 1;
	sub.s32 	%r14, %r6, %r9;
	mad.lo.s32 	%r15, %r13, %r14, %r13;
	add.s32 	%r16, %r14, %r15;
	add.s32 	%r3, %r16, 1;
	mul.lo.s32 	%r17, %r9, %r7;
	mad.lo.s32 	%r4, %r17, %r16, %r17;
	mul.lo.s32 	%r18, %r4, %r8;
	setp.ge.s32 	%p1, %r1, %r18;
	@%p1 bra 	$L__BB0_2;
	cvta.to.global.u64 	%rd3, %rd2;
	cvta.to.global.u64 	%rd4, %rd1;
	div.s32 	%r19, %r1, %r4;
	mul.lo.s32 	%r20, %r19, %r4;
	sub.s32 	%r21, %r1, %r20;
	div.s32 	%r22, %r21, %r3;
	mul.lo.s32 	%r23, %r22, %r3;
	sub.s32 	%r24, %r21, %r23;
	div.s32 	%r25, %r24, %r2;
	div.s32 	%r26, %r22, %r7;
	mul.lo.s32 	%r27, %r25, %r2;
	sub.s32 	%r28, %r24, %r27;
	mul.lo.s32 	%r29, %r26, %r7;
	sub.s32 	%r30, %r22, %r29;
	mad.lo.s32 	%r31, %r19, %r6, %r25;
	add.s32 	%r32, %r31, %r26;
	add.s32 	%r33, %r30, %r28;
	mad.lo.s32 	%r34, %r32, %r5, %r33;
	mul.wide.s32 	%rd5, %r34, 4;
	add.s64 	%rd6, %rd3, %rd5;
	ld.global.f32 	%f1, [%rd6];
	add.s32 	%r35, %r24, %r20;
	add.s32 	%r36, %r35, %r23;
	mul.wide.s32 	%rd7, %r36, 4;
	add.s64 	%rd8, %rd4, %rd7;
	st.global.f32 	[%rd8], %f1;
$L__BB0_2:
	ret;

}


// ===== COMPILED SASS (sm_100) =====

	.target	sm_100

	.elftype	@"ET_EXEC"


//--------------------- .note.nv.tkinfo           --------------------------
	.section	.note.nv.tkinfo,"",@"SHT_NOTE"
	.sectionflags	@"SHF_NOTE_NV_TKINFO"
	.tkinfo
        /*0018*/ 	.word	0x00000002
        /*0030*/ 	.string	""
        /*0030*/ 	.string	"ptxas"
        /*0030*/ 	.string	"Cuda compilation tools, release 13.0, V13.0.88"
        /*0030*/ 	.string	"Build cuda_13.0.r13.0/compiler.36424714_0"
        /*0030*/ 	.string	"-arch sm_100 -m 64 "



//--------------------- .note.nv.cuinfo           --------------------------
	.section	.note.nv.cuinfo,"",@"SHT_NOTE"
	.sectionflags	@"SHF_NOTE_NV_CUINFO"
        /*0018*/ 	.short	0x0002
        /*001a*/ 	.short	0x0064
        /*001c*/ 	.short	0x0082
	.zero		2


//--------------------- .nv.info                  --------------------------
	.section	.nv.info,"",@"SHT_CUDA_INFO"
	.align	4


	//----- nvinfo : EIATTR_REGCOUNT
	.align		4
        /*0000*/ 	.byte	0x04, 0x2f
        /*0002*/ 	.short	(.L_1 - .L_0)
	.align		4
.L_0:
        /*0004*/ 	.word	index@(_Z17patch2hank_singlePfS_iiiii)
        /*0008*/ 	.word	0x00000016


	//----- nvinfo : EIATTR_FRAME_SIZE
	.align		4
.L_1:
        /*000c*/ 	.byte	0x04, 0x11
        /*000e*/ 	.short	(.L_3 - .L_2)
	.align		4
.L_2:
        /*0010*/ 	.word	index@(_Z17patch2hank_singlePfS_iiiii)
        /*0014*/ 	.word	0x00000000


	//----- nvinfo : EIATTR_MIN_STACK_SIZE
	.align		4
.L_3:
        /*0018*/ 	.byte	0x04, 0x12
        /*001a*/ 	.short	(.L_5 - .L_4)
	.align		4
.L_4:
        /*001c*/ 	.word	index@(_Z17patch2hank_singlePfS_iiiii)
        /*0020*/ 	.word	0x00000000
.L_5:


//--------------------- .nv.compat                --------------------------
	.section	.nv.compat,"",@"SHT_CUDA_COMPAT_INFO"
	.align	4
        /*0000*/ 	.byte	0x02, 0x09, 0x00, 0x00, 0x02, 0x02, 0x01, 0x00, 0x02, 0x05, 0x05, 0x00, 0x03, 0x07, 0x01, 0x01
        /*0010*/ 	.byte	0x02, 0x03, 0x00, 0x00, 0x02, 0x06, 0x01, 0x00, 0x04, 0x0b, 0x08, 0x00, 0x09, 0x00, 0x00, 0x00
        /*0020*/ 	.byte	0x00, 0x00, 0x00, 0x00


//--------------------- .nv.info._Z17patch2hank_singlePfS_iiiii --------------------------
	.section	.nv.info._Z17patch2hank_singlePfS_iiiii,"",@"SHT_CUDA_INFO"
	.sectionflags	@""
	.align	4


	//----- nvinfo : EIATTR_CUDA_API_VERSION
	.align		4
        /*0000*/ 	.byte	0x04, 0x37
        /*0002*/ 	.short	(.L_7 - .L_6)
.L_6:
        /*0004*/ 	.word	0x00000082


	//----- nvinfo : EIATTR_KPARAM_INFO
	.align		4
.L_7:
        /*0008*/ 	.byte	0x04, 0x17
        /*000a*/ 	.short	(.L_9 - .L_8)
.L_8:
        /*000c*/ 	.word	0x00000000
        /*0010*/ 	.short	0x0006
        /*0012*/ 	.short	0x0020
        /*0014*/ 	.byte	0x00, 0xf0, 0x11, 0x00


	//----- nvinfo : EIATTR_KPARAM_INFO
	.align		4
.L_9:
        /*0018*/ 	.byte	0x04, 0x17
        /*001a*/ 	.short	(.L_11 - .L_10)
.L_10:
        /*001c*/ 	.word	0x00000000
        /*0020*/ 	.short	0x0005
        /*0022*/ 	.short	0x001c
        /*0024*/ 	.byte	0x00, 0xf0, 0x11, 0x00


	//----- nvinfo : EIATTR_KPARAM_INFO
	.align		4
.L_11:
        /*0028*/ 	.byte	0x04, 0x17
        /*002a*/ 	.short	(.L_13 - .L_12)
.L_12:
        /*002c*/ 	.word	0x00000000
        /*0030*/ 	.short	0x0004
        /*0032*/ 	.short	0x0018
        /*0034*/ 	.byte	0x00, 0xf0, 0x11, 0x00


	//----- nvinfo : EIATTR_KPARAM_INFO
	.align		4
.L_13:
        /*0038*/ 	.byte	0x04, 0x17
        /*003a*/ 	.short	(.L_15 - .L_14)
.L_14:
        /*003c*/ 	.word	0x00000000
        /*0040*/ 	.short	0x0003
        /*0042*/ 	.short	0x0014
        /*0044*/ 	.byte	0x00, 0xf0, 0x11, 0x00


	//----- nvinfo : EIATTR_KPARAM_INFO
	.align		4
.L_15:
        /*0048*/ 	.byte	0x04, 0x17
        /*004a*/ 	.short	(.L_17 - .L_16)
.L_16:
        /*004c*/ 	.word	0x00000000
        /*0050*/ 	.short	0x0002
        /*0052*/ 	.short	0x0010
        /*0054*/ 	.byte	0x00, 0xf0, 0x11, 0x00


	//----- nvinfo : EIATTR_KPARAM_INFO
	.align		4
.L_17:
        /*0058*/ 	.byte	0x04, 0x17
        /*005a*/ 	.short	(.L_19 - .L_18)
.L_18:
        /*005c*/ 	.word	0x00000000
        /*0060*/ 	.short	0x0001
        /*0062*/ 	.short	0x0008
        /*0064*/ 	.byte	0x00, 0xf5, 0x21, 0x00


	//----- nvinfo : EIATTR_KPARAM_INFO
	.align		4
.L_19:
        /*0068*/ 	.byte	0x04, 0x17
        /*006a*/ 	.short	(.L_21 - .L_20)
.L_20:
        /*006c*/ 	.word	0x00000000
        /*0070*/ 	.short	0x0000
        /*0072*/ 	.short	0x0000
        /*0074*/ 	.byte	0x00, 0xf5, 0x21, 0x00


	//----- nvinfo : EIATTR_SPARSE_MMA_MASK
	.align		4
.L_21:
        /*0078*/ 	.byte	0x03, 0x50
        /*007a*/ 	.short	0x0000


	//----- nvinfo : EIATTR_MAXREG_COUNT
	.align		4
        /*007c*/ 	.byte	0x03, 0x1b
        /*007e*/ 	.short	0x00ff


	//----- nvinfo : EIATTR_MERCURY_ISA_VERSION
	.align		4
        /*0080*/ 	.byte	0x03, 0x5f
        /*0082*/ 	.short	0x0101


	//----- nvinfo : EIATTR_VRC_CTA_INIT_COUNT
	.align		4
        /*0084*/ 	.byte	0x02, 0x4a
	.zero		1
	.zero		1


	//----- nvinfo : EIATTR_EXIT_INSTR_OFFSETS
	.align		4
        /*0088*/ 	.byte	0x04, 0x1c
        /*008a*/ 	.short	(.L_23 - .L_22)


	//   ....[0]....
.L_22:
        /*008c*/ 	.word	0x00000100


	//   ....[1]....
        /*0090*/ 	.word	0x00000890


	//----- nvinfo : EIATTR_CBANK_PARAM_SIZE
	.align		4
.L_23:
        /*0094*/ 	.byte	0x03, 0x19
        /*0096*/ 	.short	0x0024


	//----- nvinfo : EIATTR_PARAM_CBANK
	.align		4
        /*0098*/ 	.byte	0x04, 0x0a
        /*009a*/ 	.short	(.L_25 - .L_24)
	.align		4
.L_24:
        /*009c*/ 	.word	index@(.nv.constant0._Z17patch2hank_singlePfS_iiiii)
        /*00a0*/ 	.short	0x0380
        /*00a2*/ 	.short	0x0024


	//----- nvinfo : EIATTR_SW_WAR
	.align		4
.L_25:
        /*00a4*/ 	.byte	0x04, 0x36
        /*00a6*/ 	.short	(.L_27 - .L_26)
.L_26:
        /*00a8*/ 	.word	0x00000008
.L_27:


//--------------------- .nv.callgraph             --------------------------
	.section	.nv.callgraph,"",@"SHT_CUDA_CALLGRAPH"
	.align	4
	.sectionentsize	8
	.align		4
        /*0000*/ 	.word	0x00000000
	.align		4
        /*0004*/ 	.word	0xffffffff
	.align		4
        /*0008*/ 	.word	0x00000000
	.align		4
        /*000c*/ 	.word	0xfffffffe
	.align		4
        /*0010*/ 	.word	0x00000000
	.align		4
        /*0014*/ 	.word	0xfffffffd
	.align		4
        /*0018*/ 	.word	0x00000000
	.align		4
        /*001c*/ 	.word	0xfffffffc


//--------------------- .text._Z17patch2hank_singlePfS_iiiii --------------------------
	.section	.text._Z17patch2hank_singlePfS_iiiii,"ax",@progbits
	.align	128
        .global         _Z17patch2hank_singlePfS_iiiii
        .type           _Z17patch2hank_singlePfS_iiiii,@function
        .size           _Z17patch2hank_singlePfS_iiiii,(.L_x_1 - _Z17patch2hank_singlePfS_iiiii)
        .other          _Z17patch2hank_singlePfS_iiiii,@"STO_CUDA_ENTRY STV_DEFAULT"
_Z17patch2hank_singlePfS_iiiii:
.text._Z17patch2hank_singlePfS_iiiii:
[----:B------:R-:W-:Y:S08]  /*0000*/  LDC R1, c[0x0][0x37c] ;  /* 0x0000df00ff017b82 */ /* 0x000ff00000000800 */
[----:B------:R-:W0:Y:S01]  /*0010*/  LDC.64 R4, c[0x0][0x390] ;  /* 0x0000e400ff047b82 */ /* 0x000e220000000a00 */
[----:B------:R-:W1:Y:S07]  /*0020*/  S2R R7, SR_TID.X ;  /* 0x0000000000077919 */ /* 0x000e6e0000002100 */
[----:B------:R-:W0:Y:S08]  /*0030*/  LDC.64 R2, c[0x0][0x398] ;  /* 0x0000e600ff027b82 */ /* 0x000e300000000a00 */
[----:B------:R-:W2:Y:S08]  /*0040*/  LDC R0, c[0x0][0x3a0] ;  /* 0x0000e800ff007b82 */ /* 0x000eb00000000800 */
[----:B------:R-:W1:Y:S08]  /*0050*/  S2UR UR4, SR_CTAID.X ;  /* 0x00000000000479c3 */ /* 0x000e700000002500 */
[----:B------:R-:W1:Y:S01]  /*0060*/  LDC R10, c[0x0][0x360] ;  /* 0x0000d800ff0a7b82 */ /* 0x000e620000000800 */
[----:B0-----:R-:W-:-:S02]  /*0070*/  IMAD.IADD R6, R4, 0x1, -R3 ;  /* 0x0000000104067824 */ /* 0x001fc400078e0a03 */
[----:B--2---:R-:W-:Y:S02]  /*0080*/  IMAD.IADD R13, R5, 0x1, -R0 ;  /* 0x00000001050d7824 */ /* 0x004fe400078e0a00 */
[----:B------:R-:W-:Y:S02]  /*0090*/  IMAD R0, R3, R0, RZ ;  /* 0x0000000003007224 */ /* 0x000fe400078e02ff */
[----:B------:R-:W-:-:S05]  /*00a0*/  IMAD R8, R6, R13, R6 ;  /* 0x0000000d06087224 */ /* 0x000fca00078e0206 */
[----:B------:R-:W-:-:S05]  /*00b0*/  IADD3 R9, PT, PT, R13, R8, RZ ;  /* 0x000000080d097210 */ /* 0x000fca0007ffe0ff */
[----:B------:R-:W-:Y:S02]  /*00c0*/  IMAD R9, R9, R0, R0 ;  /* 0x0000000009097224 */ /* 0x000fe400078e0200 */
[----:B-1----:R-:W-:Y:S02]  /*00d0*/  IMAD R0, R10, UR4, R7 ;  /* 0x000000040a007c24 */ /* 0x002fe4000f8e0207 */
[----:B------:R-:W-:-:S05]  /*00e0*/  IMAD R7, R9, R2, RZ ;  /* 0x0000000209077224 */ /* 0x000fca00078e02ff */
[----:B------:R-:W-:-:S13]  /*00f0*/  ISETP.GE.AND P0, PT, R0, R7, PT ;  /* 0x000000070000720c */ /* 0x000fda0003f06270 */
[----:B------:R-:W-:Y:S05]  /*0100*/  @P0 EXIT ;  /* 0x000000000000094d */ /* 0x000fea0003800000 */
[-C--:B------:R-:W-:Y:S01]  /*0110*/  IABS R7, R9.reuse ;  /* 0x0000000900077213 */ /* 0x080fe20000000000 */
[----:B------:R-:W0:Y:S01]  /*0120*/  LDCU.64 UR4, c[0x0][0x358] ;  /* 0x00006b00ff0477ac */ /* 0x000e220008000a00 */
[----:B------:R-:W-:Y:S02]  /*0130*/  IADD3 R2, PT, PT, R13, 0x1, R8 ;  /* 0x000000010d027810 */ /* 0x000fe40007ffe008 */
[----:B------:R-:W1:Y:S01]  /*0140*/  I2F.RP R12, R7 ;  /* 0x00000007000c7306 */ /* 0x000e620000209400 */
[----:B------:R-:W-:Y:S02]  /*0150*/  IABS R8, R9 ;  /* 0x0000000900087213 */ /* 0x000fe40000000000 */
[----:B------:R-:W-:-:S05]  /*0160*/  IABS R16, R2 ;  /* 0x0000000200107213 */ /* 0x000fca0000000000 */
[----:B-1----:R-:W1:Y:S02]  /*0170*/  MUFU.RCP R12, R12 ;  /* 0x0000000c000c7308 */ /* 0x002e640000001000 */
[----:B-1----:R-:W-:Y:S01]  /*0180*/  VIADD R10, R12, 0xffffffe ;  /* 0x0ffffffe0c0a7836 */ /* 0x002fe20000000000 */
[----:B------:R-:W-:-:S05]  /*0190*/  IABS R12, R0 ;  /* 0x00000000000c7213 */ /* 0x000fca0000000000 */
[----:B------:R1:W2:Y:S02]  /*01a0*/  F2I.FTZ.U32.TRUNC.NTZ R11, R10 ;  /* 0x0000000a000b7305 */ /* 0x0002a4000021f000 */
[----:B-1----:R-:W-:Y:S02]  /*01b0*/  HFMA2 R10, -RZ, RZ, 0, 0 ;  /* 0x00000000ff0a7431 */ /* 0x002fe400000001ff */
[----:B--2---:R-:W-:-:S04]  /*01c0*/  IMAD.MOV R14, RZ, RZ, -R11 ;  /* 0x000000ffff0e7224 */ /* 0x004fc800078e0a0b */
[----:B------:R-:W-:-:S04]  /*01d0*/  IMAD R13, R14, R7, RZ ;  /* 0x000000070e0d7224 */ /* 0x000fc800078e02ff */
[----:B------:R-:W-:Y:S01]  /*01e0*/  IMAD.HI.U32 R11, R11, R13, R10 ;  /* 0x0000000d0b0b7227 */ /* 0x000fe200078e000a */
[----:B------:R-:W-:-:S03]  /*01f0*/  IABS R10, R2 ;  /* 0x00000002000a7213 */ /* 0x000fc60000000000 */
[----:B------:R-:W-:Y:S02]  /*0200*/  IMAD.MOV R13, RZ, RZ, -R8 ;  /* 0x000000ffff0d7224 */ /* 0x000fe400078e0a08 */
[----:B------:R-:W-:Y:S02]  /*0210*/  IMAD.HI.U32 R8, R11, R12, RZ ;  /* 0x0000000c0b087227 */ /* 0x000fe400078e00ff */
[----:B------:R-:W1:Y:S02]  /*0220*/  I2F.RP R11, R10 ;  /* 0x0000000a000b7306 */ /* 0x000e640000209400 */
[----:B------:R-:W-:Y:S01]  /*0230*/  IMAD R12, R8, R13, R12 ;  /* 0x0000000d080c7224 */ /* 0x000fe200078e020c */
[----:B------:R-:W-:-:S04]  /*0240*/  IABS R13, R3 ;  /* 0x00000003000d7213 */ /* 0x000fc80000000000 */
[----:B------:R-:W-:Y:S01]  /*0250*/  ISETP.GT.U32.AND P1, PT, R7, R12, PT ;  /* 0x0000000c0700720c */ /* 0x000fe20003f24070 */
[----:B------:R-:W2:Y:S08]  /*0260*/  I2F.RP R17, R13 ;  /* 0x0000000d00117306 */ /* 0x000eb00000209400 */
[----:B-1----:R-:W1:Y:S04]  /*0270*/  MUFU.RCP R11, R11 ;  /* 0x0000000b000b7308 */ /* 0x002e680000001000 */
[----:B------:R-:W-:-:S02]  /*0280*/  @!P1 IMAD.IADD R12, R12, 0x1, -R7 ;  /* 0x000000010c0c9824 */ /* 0x000fc400078e0a07 */
[----:B------:R-:W-:Y:S01]  /*0290*/  @!P1 VIADD R8, R8, 0x1 ;  /* 0x0000000108089836 */ /* 0x000fe20000000000 */
[----:B------:R-:W-:Y:S01]  /*02a0*/  ISETP.NE.AND P1, PT, R9, RZ, PT ;  /* 0x000000ff0900720c */ /* 0x000fe20003f25270 */
[----:B--2---:R-:W-:Y:S01]  /*02b0*/  MUFU.RCP R17, R17 ;  /* 0x0000001100117308 */ /* 0x004fe20000001000 */
[----:B------:R-:W-:Y:S01]  /*02c0*/  ISETP.GE.U32.AND P0, PT, R12, R7, PT ;  /* 0x000000070c00720c */ /* 0x000fe20003f06070 */
[----:B------:R-:W-:Y:S01]  /*02d0*/  VIADD R12, R6, 0x1 ;  /* 0x00000001060c7836 */ /* 0x000fe20000000000 */
[----:B------:R-:W-:Y:S01]  /*02e0*/  LOP3.LUT R7, R0, R9, RZ, 0x3c, !PT ;  /* 0x0000000900077212 */ /* 0x000fe200078e3cff */
[----:B------:R-:W-:-:S03]  /*02f0*/  IMAD.MOV.U32 R6, RZ, RZ, RZ ;  /* 0x000000ffff067224 */ /* 0x000fc600078e00ff */
[----:B------:R-:W-:Y:S02]  /*0300*/  ISETP.GE.AND P2, PT, R7, RZ, PT ;  /* 0x000000ff0700720c */ /* 0x000fe40003f46270 */
[----:B-1----:R-:W-:Y:S02]  /*0310*/  IADD3 R7, PT, PT, R11, 0xffffffe, RZ ;  /* 0x0ffffffe0b077810 */ /* 0x002fe40007ffe0ff */
[----:B------:R-:W-:-:S03]  /*0320*/  IABS R18, R12 ;  /* 0x0000000c00127213 */ /* 0x000fc60000000000 */
[----:B------:R-:W-:Y:S01]  /*0330*/  @P0 VIADD R8, R8, 0x1 ;  /* 0x0000000108080836 */ /* 0x000fe20000000000 */
[----:B------:R-:W1:Y:S05]  /*0340*/  F2I.FTZ.U32.TRUNC.NTZ R7, R7 ;  /* 0x0000000700077305 */ /* 0x000e6a000021f000 */
[----:B------:R-:W-:Y:S02]  /*0350*/  @!P2 IADD3 R8, PT, PT, -R8, RZ, RZ ;  /* 0x000000ff0808a210 */ /* 0x000fe40007ffe1ff */
[----:B------:R-:W-:-:S05]  /*0360*/  @!P1 LOP3.LUT R8, RZ, R9, RZ, 0x33, !PT ;  /* 0x00000009ff089212 */ /* 0x000fca00078e33ff */
[----:B------:R-:W-:Y:S02]  /*0370*/  IMAD R9, R9, R8, RZ ;  /* 0x0000000809097224 */ /* 0x000fe400078e02ff */
[----:B-1----:R-:W-:-:S03]  /*0380*/  IMAD.MOV R11, RZ, RZ, -R7 ;  /* 0x000000ffff0b7224 */ /* 0x002fc600078e0a07 */
[----:B------:R-:W-:Y:S01]  /*0390*/  IADD3 R15, PT, PT, R0, -R9, RZ ;  /* 0x80000009000f7210 */ /* 0x000fe20007ffe0ff */
[----:B------:R-:W-:Y:S01]  /*03a0*/  IMAD R11, R11, R10, RZ ;  /* 0x0000000a0b0b7224 */ /* 0x000fe200078e02ff */
[----:B------:R-:W-:Y:S02]  /*03b0*/  MOV R0, R18 ;  /* 0x0000001200007202 */ /* 0x000fe40000000f00 */
[----:B------:R-:W-:Y:S01]  /*03c0*/  IABS R14, R15 ;  /* 0x0000000f000e7213 */ /* 0x000fe20000000000 */
[----:B------:R-:W-:-:S04]  /*03d0*/  IMAD.HI.U32 R6, R7, R11, R6 ;  /* 0x0000000b07067227 */ /* 0x000fc800078e0006 */
[----:B------:R-:W-:Y:S02]  /*03e0*/  IMAD.MOV.U32 R7, RZ, RZ, R14 ;  /* 0x000000ffff077224 */ /* 0x000fe400078e000e */
[----:B------:R-:W-:Y:S02]  /*03f0*/  IMAD.MOV R11, RZ, RZ, -R16 ;  /* 0x000000ffff0b7224 */ /* 0x000fe400078e0a10 */
[----:B------:R-:W-:Y:S01]  /*0400*/  IMAD.HI.U32 R14, R6, R7, RZ ;  /* 0x00000007060e7227 */ /* 0x000fe200078e00ff */
[----:B------:R-:W1:Y:S01]  /*0410*/  I2F.RP R16, R0 ;  /* 0x0000000000107306 */ /* 0x000e620000209400 */
[----:B------:R-:W-:Y:S02]  /*0420*/  LOP3.LUT R6, R15, R2, RZ, 0x3c, !PT ;  /* 0x000000020f067212 */ /* 0x000fe400078e3cff */
[----:B------:R-:W-:Y:S02]  /*0430*/  IMAD R7, R14, R11, R7 ;  /* 0x0000000b0e077224 */ /* 0x000fe400078e0207 */
[----:B------:R-:W-:-:S03]  /*0440*/  ISETP.GE.AND P2, PT, R6, RZ, PT ;  /* 0x000000ff0600720c */ /* 0x000fc60003f46270 */
[----:B------:R-:W-:Y:S01]  /*0450*/  ISETP.GT.U32.AND P1, PT, R10, R7, PT ;  /* 0x000000070a00720c */ /* 0x000fe20003f24070 */
[----:B-1----:R-:W1:-:S12]  /*0460*/  MUFU.RCP R16, R16 ;  /* 0x0000001000107308 */ /* 0x002e580000001000 */
[-C--:B------:R-:W-:Y:S01]  /*0470*/  @!P1 IADD3 R7, PT, PT, R7, -R10.reuse, RZ ;  /* 0x8000000a07079210 */ /* 0x080fe20007ffe0ff */
[----:B------:R-:W-:Y:S01]  /*0480*/  @!P1 VIADD R14, R14, 0x1 ;  /* 0x000000010e0e9836 */ /* 0x000fe20000000000 */
[----:B------:R-:W-:Y:S02]  /*0490*/  ISETP.NE.AND P1, PT, R2, RZ, PT ;  /* 0x000000ff0200720c */ /* 0x000fe40003f25270 */
[----:B------:R-:W-:Y:S01]  /*04a0*/  ISETP.GE.U32.AND P0, PT, R7, R10, PT ;  /* 0x0000000a0700720c */ /* 0x000fe20003f06070 */
[----:B------:R-:W-:-:S04]  /*04b0*/  VIADD R10, R17, 0xffffffe ;  /* 0x0ffffffe110a7836 */ /* 0x000fc80000000000 */
[----:B------:R2:W3:Y:S01]  /*04c0*/  F2I.FTZ.U32.TRUNC.NTZ R11, R10 ;  /* 0x0000000a000b7305 */ /* 0x0004e2000021f000 */
[----:B-1----:R-:W-:-:S07]  /*04d0*/  IADD3 R6, PT, PT, R16, 0xffffffe, RZ ;  /* 0x0ffffffe10067810 */ /* 0x002fce0007ffe0ff */
[----:B------:R1:W4:Y:S01]  /*04e0*/  F2I.FTZ.U32.TRUNC.NTZ R7, R6 ;  /* 0x0000000600077305 */ /* 0x000322000021f000 */
[----:B------:R-:W-:Y:S01]  /*04f0*/  @P0 IADD3 R14, PT, PT, R14, 0x1, RZ ;  /* 0x000000010e0e0810 */ /* 0x000fe20007ffe0ff */
[----:B--2---:R-:W-:-:S03]  /*0500*/  HFMA2 R10, -RZ, RZ, 0, 0 ;  /* 0x00000000ff0a7431 */ /* 0x004fc600000001ff */
[----:B------:R-:W-:Y:S02]  /*0510*/  @!P2 IADD3 R14, PT, PT, -R14, RZ, RZ ;  /* 0x000000ff0e0ea210 */ /* 0x000fe40007ffe1ff */
[----:B------:R-:W-:Y:S01]  /*0520*/  @!P1 LOP3.LUT R14, RZ, R2, RZ, 0x33, !PT ;  /* 0x00000002ff0e9212 */ /* 0x000fe200078e33ff */
[----:B---3--:R-:W-:Y:S01]  /*0530*/  IMAD.MOV R16, RZ, RZ, -R11 ;  /* 0x000000ffff107224 */ /* 0x008fe200078e0a0b */
[----:B-1----:R-:W-:-:S03]  /*0540*/  MOV R6, RZ ;  /* 0x000000ff00067202 */ /* 0x002fc60000000f00 */
[----:B------:R-:W-:Y:S02]  /*0550*/  IMAD R2, R14, R2, RZ ;  /* 0x000000020e027224 */ /* 0x000fe400078e02ff */
[----:B------:R-:W-:Y:S01]  /*0560*/  IMAD R17, R16, R13, RZ ;  /* 0x0000000d10117224 */ /* 0x000fe200078e02ff */
[----:B------:R-:W-:Y:S01]  /*0570*/  IABS R16, R14 ;  /* 0x0000000e00107213 */ /* 0x000fe20000000000 */
[----:B----4-:R-:W-:Y:S02]  /*0580*/  IMAD.MOV R19, RZ, RZ, -R7 ;  /* 0x000000ffff137224 */ /* 0x010fe400078e0a07 */
[----:B------:R-:W-:Y:S02]  /*0590*/  IMAD.IADD R15, R15, 0x1, -R2 ;  /* 0x000000010f0f7824 */ /* 0x000fe400078e0a02 */
[----:B------:R-:W-:-:S03]  /*05a0*/  IMAD.HI.U32 R10, R11, R17, R10 ;  /* 0x000000110b0a7227 */ /* 0x000fc600078e000a */
[----:B------:R-:W-:Y:S01]  /*05b0*/  IABS R17, R15 ;  /* 0x0000000f00117213 */ /* 0x000fe20000000000 */
[----:B------:R-:W-:Y:S02]  /*05c0*/  IMAD R11, R19, R0, RZ ;  /* 0x00000000130b7224 */ /* 0x000fe400078e02ff */
[----:B------:R-:W-:-:S04]  /*05d0*/  IMAD.HI.U32 R10, R10, R16, RZ ;  /* 0x000000100a0a7227 */ /* 0x000fc800078e00ff */
[----:B------:R-:W-:Y:S01]  /*05e0*/  IMAD.HI.U32 R6, R7, R11, R6 ;  /* 0x0000000b07067227 */ /* 0x000fe200078e0006 */
[----:B------:R-:W-:-:S03]  /*05f0*/  MOV R7, R17 ;  /* 0x0000001100077202 */ /* 0x000fc60000000f00 */
[----:B------:R-:W-:Y:S02]  /*0600*/  IMAD.MOV R17, RZ, RZ, -R10 ;  /* 0x000000ffff117224 */ /* 0x000fe400078e0a0a */
[----:B------:R-:W-:Y:S02]  /*0610*/  IMAD.MOV R11, RZ, RZ, -R18 ;  /* 0x000000ffff0b7224 */ /* 0x000fe400078e0a12 */
[----:B------:R-:W-:-:S04]  /*0620*/  IMAD.HI.U32 R6, R6, R7, RZ ;  /* 0x0000000706067227 */ /* 0x000fc800078e00ff */
[----:B------:R-:W-:Y:S02]  /*0630*/  IMAD R16, R13, R17, R16 ;  /* 0x000000110d107224 */ /* 0x000fe400078e0210 */
[----:B------:R-:W-:-:S03]  /*0640*/  IMAD R7, R6, R11, R7 ;  /* 0x0000000b06077224 */ /* 0x000fc600078e0207 */
[----:B------:R-:W-:Y:S02]  /*0650*/  ISETP.GT.U32.AND P3, PT, R13, R16, PT ;  /* 0x000000100d00720c */ /* 0x000fe40003f64070 */
[----:B------:R-:W-:-:S11]  /*0660*/  ISETP.GT.U32.AND P4, PT, R0, R7, PT ;  /* 0x000000070000720c */ /* 0x000fd60003f84070 */
[-C--:B------:R-:W-:Y:S02]  /*0670*/  @!P3 IADD3 R16, PT, PT, R16, -R13.reuse, RZ ;  /* 0x8000000d1010b210 */ /* 0x080fe40007ffe0ff */
[----:B------:R-:W-:Y:S01]  /*0680*/  @!P4 IMAD.IADD R7, R7, 0x1, -R0 ;  /* 0x000000010707c824 */ /* 0x000fe200078e0a00 */
[----:B------:R-:W-:Y:S01]  /*0690*/  @!P3 IADD3 R10, PT, PT, R10, 0x1, RZ ;  /* 0x000000010a0ab810 */ /* 0x000fe20007ffe0ff */
[----:B------:R-:W-:Y:S01]  /*06a0*/  @!P4 VIADD R6, R6, 0x1 ;  /* 0x000000010606c836 */ /* 0x000fe20000000000 */
[----:B------:R-:W-:Y:S02]  /*06b0*/  ISETP.GE.U32.AND P0, PT, R16, R13, PT ;  /* 0x0000000d1000720c */ /* 0x000fe40003f06070 */
[----:B------:R-:W-:Y:S02]  /*06c0*/  ISETP.GE.U32.AND P1, PT, R7, R0, PT ;  /* 0x000000000700720c */ /* 0x000fe40003f26070 */
[----:B------:R-:W-:Y:S02]  /*06d0*/  LOP3.LUT R7, R14, R3, RZ, 0x3c, !PT ;  /* 0x000000030e077212 */ /* 0x000fe400078e3cff */
[----:B------:R-:W-:-:S02]  /*06e0*/  LOP3.LUT R0, R15, R12, RZ, 0x3c, !PT ;  /* 0x0000000c0f007212 */ /* 0x000fc400078e3cff */
[----:B------:R-:W-:Y:S02]  /*06f0*/  ISETP.GE.AND P2, PT, R7, RZ, PT ;  /* 0x000000ff0700720c */ /* 0x000fe40003f46270 */
[----:B------:R-:W-:Y:S02]  /*0700*/  ISETP.GE.AND P3, PT, R0, RZ, PT ;  /* 0x000000ff0000720c */ /* 0x000fe40003f66270 */
[----:B------:R-:W-:Y:S02]  /*0710*/  ISETP.NE.AND P4, PT, R3, RZ, PT ;  /* 0x000000ff0300720c */ /* 0x000fe40003f85270 */
[----:B------:R-:W-:Y:S01]  /*0720*/  @P0 IADD3 R10, PT, PT, R10, 0x1, RZ ;  /* 0x000000010a0a0810 */ /* 0x000fe20007ffe0ff */
[----:B------:R-:W-:Y:S01]  /*0730*/  @P1 VIADD R6, R6, 0x1 ;  /* 0x0000000106061836 */ /* 0x000fe20000000000 */
[----:B------:R-:W-:-:S04]  /*0740*/  ISETP.NE.AND P0, PT, R12, RZ, PT ;  /* 0x000000ff0c00720c */ /* 0x000fc80003f05270 */
[----:B------:R-:W-:Y:S01]  /*0750*/  MOV R13, R6 ;  /* 0x00000006000d7202 */ /* 0x000fe20000000f00 */
[----:B------:R-:W-:Y:S01]  /*0760*/  @!P2 IMAD.MOV R10, RZ, RZ, -R10 ;  /* 0x000000ffff0aa224 */ /* 0x000fe200078e0a0a */
[----:B------:R-:W1:Y:S02]  /*0770*/  LDC.64 R6, c[0x0][0x388] ;  /* 0x0000e200ff067b82 */ /* 0x000e640000000a00 */
[----:B------:R-:W-:Y:S02]  /*0780*/  @!P3 IADD3 R13, PT, PT, -R13, RZ, RZ ;  /* 0x000000ff0d0db210 */ /* 0x000fe40007ffe1ff */
[----:B------:R-:W-:-:S03]  /*0790*/  @!P4 LOP3.LUT R10, RZ, R3, RZ, 0x33, !PT ;  /* 0x00000003ff0ac212 */ /* 0x000fc600078e33ff */
[----:B------:R-:W-:Y:S02]  /*07a0*/  @!P0 LOP3.LUT R13, RZ, R12, RZ, 0x33, !PT ;  /* 0x0000000cff0d8212 */ /* 0x000fe400078e33ff */
[----:B------:R-:W-:Y:S02]  /*07b0*/  IMAD.MOV R11, RZ, RZ, -R10 ;  /* 0x000000ffff0b7224 */ /* 0x000fe400078e0a0a */
[----:B------:R-:W-:Y:S01]  /*07c0*/  IADD3 R0, PT, PT, -R13, RZ, RZ ;  /* 0x000000ff0d007210 */ /* 0x000fe20007ffe1ff */
[----:B------:R-:W-:Y:S02]  /*07d0*/  IMAD R5, R8, R5, R13 ;  /* 0x0000000508057224 */ /* 0x000fe400078e020d */
[----:B------:R-:W-:Y:S02]  /*07e0*/  IMAD R3, R3, R11, R14 ;  /* 0x0000000b03037224 */ /* 0x000fe400078e020e */
[----:B------:R-:W-:Y:S02]  /*07f0*/  IMAD R12, R12, R0, R15 ;  /* 0x000000000c0c7224 */ /* 0x000fe400078e020f */
[----:B------:R-:W-:-:S03]  /*0800*/  IMAD.IADD R5, R10, 0x1, R5 ;  /* 0x000000010a057824 */ /* 0x000fc600078e0205 */
[----:B------:R-:W-:-:S05]  /*0810*/  IADD3 R3, PT, PT, R12, R3, RZ ;  /* 0x000000030c037210 */ /* 0x000fca0007ffe0ff */
[----:B------:R-:W-:Y:S02]  /*0820*/  IMAD R3, R5, R4, R3 ;  /* 0x0000000405037224 */ /* 0x000fe400078e0203 */
[----:B------:R-:W2:Y:S02]  /*0830*/  LDC.64 R4, c[0x0][0x380] ;  /* 0x0000e000ff047b82 */ /* 0x000ea40000000a00 */
[----:B-1----:R-:W-:-:S06]  /*0840*/  IMAD.WIDE R6, R3, 0x4, R6 ;  /* 0x0000000403067825 */ /* 0x002fcc00078e0206 */
[----:B0-----:R-:W3:Y:S01]  /*0850*/  LDG.E R7, desc[UR4][R6.64] ;  /* 0x0000000406077981 */ /* 0x001ee2000c1e1900 */
[----:B------:R-:W-:-:S05]  /*0860*/  IADD3 R3, PT, PT, R2, R15, R9 ;  /* 0x0000000f02037210 */ /* 0x000fca0007ffe009 */
[----:B--2---:R-:W-:-:S05]  /*0870*/  IMAD.WIDE R2, R3, 0x4, R4 ;  /* 0x0000000403027825 */ /* 0x004fca00078e0204 */
[----:B---3--:R-:W-:Y:S01]  /*0880*/  STG.E desc[UR4][R2.64], R7 ;  /* 0x0000000702007986 */ /* 0x008fe2000c101904 */
[----:B------:R-:W-:Y:S05]  /*0890*/  EXIT ;  /* 0x000000000000794d */ /* 0x000fea0003800000 */
.L_x_0:
[----:B------:R-:W-:-:S00]  /*08a0*/  BRA `(.L_x_0) ;  /* 0xfffffffc00fc7947 */ /* 0x000fc0000383ffff */
[----:B------:R-:W-:-:S00]  /*08b0*/  NOP ;  /* 0x0000000000007918 */ /* 0x000fc00000000000 */
        /* <DEDUP_REMOVED lines=12> */
.L_x_1:


//--------------------- .nv.shared.reserved.0     --------------------------
	.section	.nv.shared.reserved.0,"aw",@nobits
	.weak		__nv_reservedSMEM_offset_0_alias
	.size		__nv_reservedSMEM_offset_0_alias, 0, 64
	.other		__nv_reservedSMEM_offset_0_alias,@"STO_CUDA_RESERVED_SHARED STV_DEFAULT"
__nv_reservedSMEM_offset_0_alias:
	.zero		0
	.zero		64


//--------------------- .nv.constant0._Z17patch2hank_singlePfS_iiiii --------------------------
	.section	.nv.constant0._Z17patch2hank_singlePfS_iiiii,"a",@progbits
	.sectionflags	@""
	.align	4
.nv.constant0._Z17patch2hank_singlePfS_iiiii:
	.zero		932


//--------------------- SYMBOLS --------------------------

	.type		.nv.reservedSmem.offset0,@object
	.size		.nv.reservedSmem.offset0,0x4
